//
// Generated by NVIDIA NVVM Compiler
//
// Compiler Build ID: CL-36424714
// Cuda compilation tools, release 13.0, V13.0.88
// Based on NVVM 20.0.0
//

.version 9.0
.target sm_100
.address_size 64

	// .globl	_Z7dkernelv
.extern .func  (.param .b32 func_retval0) vprintf
(
	.param .b64 vprintf_param_0,
	.param .b64 vprintf_param_1
)
;
.global .align 1 .b8 $str[34] = {116, 114, 101, 97, 100, 32, 105, 110, 100, 101, 120, 58, 32, 37, 100, 32, 32, 98, 108, 111, 99, 107, 32, 105, 110, 100, 101, 120, 58, 32, 37, 100, 10};

.visible .entry _Z7dkernelv()
{
	.local .align 8 .b8 	__local_depot0[8];
	.reg .b64 	%SP;
	.reg .b64 	%SPL;
	.reg .b32 	%r<5>;
	.reg .b64 	%rd<5>;

	mov.u64 	%SPL, __local_depot0;
	cvta.local.u64 	%SP, %SPL;
	add.u64 	%rd1, %SP, 0;
	add.u64 	%rd2, %SPL, 0;
	mov.u32 	%r1, %tid.x;
	mov.u32 	%r2, %ctaid.x;
	st.local.v2.u32 	[%rd2], {%r1, %r2};
	mov.u64 	%rd3, $str;
	cvta.global.u64 	%rd4, %rd3;
	{ // callseq 0, 0
	.param .b64 param0;
	st.param.b64 	[param0], %rd4;
	.param .b64 param1;
	st.param.b64 	[param1], %rd1;
	.param .b32 retval0;
	call.uni (retval0), 
	vprintf, 
	(
	param0, 
	param1
	);
	ld.param.b32 	%r3, [retval0];
	} // callseq 0
	ret;

}


// ===== COMPILED SASS (sm_100) =====

	.target	sm_100

	.elftype	@"ET_EXEC"


//--------------------- .note.nv.tkinfo           --------------------------
	.section	.note.nv.tkinfo,"",@"SHT_NOTE"
	.sectionflags	@"SHF_NOTE_NV_TKINFO"
	.tkinfo
        /*0018*/ 	.word	0x00000002
        /*0030*/ 	.string	""
        /*0030*/ 	.string	"ptxas"
        /*0030*/ 	.string	"Cuda compilation tools, release 13.0, V13.0.88"
        /*0030*/ 	.string	"Build cuda_13.0.r13.0/compiler.36424714_0"
        /*0030*/ 	.string	"-arch sm_100 -m 64 "



//--------------------- .note.nv.cuinfo           --------------------------
	.section	.note.nv.cuinfo,"",@"SHT_NOTE"
	.sectionflags	@"SHF_NOTE_NV_CUINFO"
        /*0018*/ 	.short	0x0002
        /*001a*/ 	.short	0x0064
        /*001c*/ 	.short	0x0082
	.zero		2


//--------------------- .nv.info                  --------------------------
	.section	.nv.info,"",@"SHT_CUDA_INFO"
	.align	4


	//----- nvinfo : EIATTR_REGCOUNT
	.align		4
        /*0000*/ 	.byte	0x04, 0x2f
        /*0002*/ 	.short	(.L_2 - .L_1)
	.align		4
.L_1:
        /*0004*/ 	.word	index@(_Z7dkernelv)
        /*0008*/ 	.word	0x00000018


	//----- nvinfo : EIATTR_FRAME_SIZE
	.align		4
.L_2:
        /*000c*/ 	.byte	0x04, 0x11
        /*000e*/ 	.short	(.L_4 - .L_3)
	.align		4
.L_3:
        /*0010*/ 	.word	index@(_Z7dkernelv)
        /*0014*/ 	.word	0x00000008


	//----- nvinfo : EIATTR_MIN_STACK_SIZE
	.align		4
.L_4:
        /*0018*/ 	.byte	0x04, 0x12
        /*001a*/ 	.short	(.L_6 - .L_5)
	.align		4
.L_5:
        /*001c*/ 	.word	index@(_Z7dkernelv)
        /*0020*/ 	.word	0x00000008
.L_6:


//--------------------- .nv.compat                --------------------------
	.section	.nv.compat,"",@"SHT_CUDA_COMPAT_INFO"
	.align	4
        /*0000*/ 	.byte	0x02, 0x09, 0x00, 0x00, 0x02, 0x02, 0x01, 0x00, 0x02, 0x05, 0x05, 0x00, 0x03, 0x07, 0x01, 0x01
        /*0010*/ 	.byte	0x02, 0x03, 0x00, 0x00, 0x02, 0x06, 0x01, 0x00, 0x04, 0x0b, 0x08, 0x00, 0x09, 0x00, 0x00, 0x00
        /*0020*/ 	.byte	0x00, 0x00, 0x00, 0x00


//--------------------- .nv.info._Z7dkernelv      --------------------------
	.section	.nv.info._Z7dkernelv,"",@"SHT_CUDA_INFO"
	.sectionflags	@""
	.align	4


	//----- nvinfo : EIATTR_CUDA_API_VERSION
	.align		4
        /*0000*/ 	.byte	0x04, 0x37
        /*0002*/ 	.short	(.L_8 - .L_7)
.L_7:
        /*0004*/ 	.word	0x00000082


	//----- nvinfo : EIATTR_SPARSE_MMA_MASK
	.align		4
.L_8:
        /*0008*/ 	.byte	0x03, 0x50
        /*000a*/ 	.short	0x0000


	//----- nvinfo : EIATTR_MAXREG_COUNT
	.align		4
        /*000c*/ 	.byte	0x03, 0x1b
        /*000e*/ 	.short	0x00ff


	//----- nvinfo : EIATTR_EXTERNS
	.align		4
        /*0010*/ 	.byte	0x04, 0x0f
        /*0012*/ 	.short	(.L_10 - .L_9)


	//   ....[0]....
	.align		4
.L_9:
        /*0014*/ 	.word	index@(vprintf)


	//----- nvinfo : EIATTR_MERCURY_ISA_VERSION
	.align		4
.L_10:
        /*0018*/ 	.byte	0x03, 0x5f
        /*001a*/ 	.short	0x0101


	//----- nvinfo : EIATTR_VRC_CTA_INIT_COUNT
	.align		4
        /*001c*/ 	.byte	0x02, 0x4a
	.zero		1
	.zero		1


	//----- nvinfo : EIATTR_SYSCALL_OFFSETS
	.align		4
        /*0020*/ 	.byte	0x04, 0x46
        /*0022*/ 	.short	(.L_12 - .L_11)


	//   ....[0]....
.L_11:
        /*0024*/ 	.word	0x000000f0


	//----- nvinfo : EIATTR_EXIT_INSTR_OFFSETS
	.align		4
.L_12:
        /*0028*/ 	.byte	0x04, 0x1c
        /*002a*/ 	.short	(.L_14 - .L_13)


	//   ....[0]....
.L_13:
        /*002c*/ 	.word	0x00000100


	//----- nvinfo : EIATTR_SW_WAR
	.align		4
.L_14:
        /*0030*/ 	.byte	0x04, 0x36
        /*0032*/ 	.short	(.L_16 - .L_15)
.L_15:
        /*0034*/ 	.word	0x00000008
.L_16:


//--------------------- .nv.callgraph             --------------------------
	.section	.nv.callgraph,"",@"SHT_CUDA_CALLGRAPH"
	.align	4
	.sectionentsize	8
	.align		4
        /*0000*/ 	.word	0x00000000
	.align		4
        /*0004*/ 	.word	0xffffffff
	.align		4
        /*0008*/ 	.word	index@(_Z7dkernelv)
	.align		4
        /*000c*/ 	.word	index@(vprintf)
	.align		4
        /*0010*/ 	.word	0x00000000
	.align		4
        /*0014*/ 	.word	0xfffffffe
	.align		4
        /*0018*/ 	.word	0x00000000
	.align		4
        /*001c*/ 	.word	0xfffffffd
	.align		4
        /*0020*/ 	.word	0x00000000
	.align		4
        /*0024*/ 	.word	0xfffffffc


//--------------------- .nv.constant4             --------------------------
	.section	.nv.constant4,"a",@progbits
	.align	8
	.align		8
.nv.constant4:
        /*0000*/ 	.dword	vprintf
	.align		8
        /*0008*/ 	.dword	$str


//--------------------- .text._Z7dkernelv         --------------------------
	.section	.text._Z7dkernelv,"ax",@progbits
	.align	128
        .global         _Z7dkernelv
        .type           _Z7dkernelv,@function
        .size           _Z7dkernelv,(.L_x_2 - _Z7dkernelv)
        .other          _Z7dkernelv,@"STO_CUDA_ENTRY STV_DEFAULT"
_Z7dkernelv:
.text._Z7dkernelv:
[----:B------:R-:W0:Y:S01]  /*0000*/  LDC R1, c[0x0][0x37c] ;  /* 0x0000df00ff017b82 */ /* 0x000e220000000800 */
[----:B------:R-:W1:Y:S01]  /*0010*/  S2R R8, SR_TID.X ;  /* 0x0000000000087919 */ /* 0x000e620000002100 */
[----:B0-----:R-:W-:Y:S01]  /*0020*/  VIADD R1, R1, 0xfffffff8 ;  /* 0xfffffff801017836 */ /* 0x001fe20000000000 */
[----:B------:R-:W-:Y:S01]  /*0030*/  MOV R0, 0x0 ;  /* 0x0000000000007802 */ /* 0x000fe20000000f00 */
[----:B------:R-:W0:Y:S01]  /*0040*/  LDCU UR4, c[0x0][0x2f8] ;  /* 0x00005f00ff0477ac */ /* 0x000e220008000800 */
[----:B------:R-:W1:Y:S03]  /*0050*/  S2R R9, SR_CTAID.X ;  /* 0x0000000000097919 */ /* 0x000e660000002500 */
[----:B------:R2:W3:Y:S01]  /*0060*/  LDC.64 R2, c[0x4][R0] ;  /* 0x0100000000027b82 */ /* 0x0004e20000000a00 */
[----:B------:R-:W4:Y:S01]  /*0070*/  LDCU.64 UR6, c[0x4][0x8] ;  /* 0x01000100ff0677ac */ /* 0x000f220008000a00 */
[----:B------:R-:W5:Y:S01]  /*0080*/  LDCU UR5, c[0x0][0x2fc] ;  /* 0x00005f80ff0577ac */ /* 0x000f620008000800 */
[----:B0-----:R-:W-:Y:S01]  /*0090*/  IADD3 R6, P0, PT, R1, UR4, RZ ;  /* 0x0000000401067c10 */ /* 0x001fe2000ff1e0ff */
[----:B----4-:R-:W-:Y:S01]  /*00a0*/  IMAD.U32 R4, RZ, RZ, UR6 ;  /* 0x00000006ff047e24 */ /* 0x010fe2000f8e00ff */
[----:B------:R-:W-:-:S03]  /*00b0*/  MOV R5, UR7 ;  /* 0x0000000700057c02 */ /* 0x000fc60008000f00 */
[----:B-----5:R-:W-:Y:S01]  /*00c0*/  IMAD.X R7, RZ, RZ, UR5, P0 ;  /* 0x00000005ff077e24 */ /* 0x020fe200080e06ff */
[----:B-1----:R2:W-:Y:S07]  /*00d0*/  STL.64 [R1], R8 ;  /* 0x0000000801007387 */ /* 0x0025ee0000100a00 */
[----:B------:R-:W-:-:S07]  /*00e0*/  LEPC R20, `(.L_x_0) ;  /* 0x000000001014794e */ /* 0x000fce0000000000 */
[----:B--23--:R-:W-:Y:S05]  /*00f0*/  CALL.ABS.NOINC R2 ;  /* 0x0000000002007343 */ /* 0x00cfea0003c00000 */
.L_x_0:
[----:B------:R-:W-:Y:S05]  /*0100*/  EXIT ;  /* 0x000000000000794d */ /* 0x000fea0003800000 */
.L_x_1:
[----:B------:R-:W-:-:S00]  /*0110*/  BRA `(.L_x_1) ;  /* 0xfffffffc00fc7947 */ /* 0x000fc0000383ffff */
[----:B------:R-:W-:-:S00]  /*0120*/  NOP ;  /* 0x0000000000007918 */ /* 0x000fc00000000000 */
        /* <DEDUP_REMOVED lines=13> */
.L_x_2:


//--------------------- .nv.global.init           --------------------------
	.section	.nv.global.init,"aw",@progbits
.nv.global.init:
	.type		$str,@object
	.size		$str,(.L_0 - $str)
$str:
        /*0000*/ 	.byte	0x74, 0x72, 0x65, 0x61, 0x64, 0x20, 0x69, 0x6e, 0x64, 0x65, 0x78, 0x3a, 0x20, 0x25, 0x64, 0x20
        /*0010*/ 	.byte	0x20, 0x62, 0x6c, 0x6f, 0x63, 0x6b, 0x20, 0x69, 0x6e, 0x64, 0x65, 0x78, 0x3a, 0x20, 0x25, 0x64
        /*0020*/ 	.byte	0x0a, 0x00
.L_0:


//--------------------- .nv.shared.reserved.0     --------------------------
	.section	.nv.shared.reserved.0,"aw",@nobits
	.weak		__nv_reservedSMEM_offset_0_alias
	.size		__nv_reservedSMEM_offset_0_alias, 0, 64
	.other		__nv_reservedSMEM_offset_0_alias,@"STO_CUDA_RESERVED_SHARED STV_DEFAULT"
__nv_reservedSMEM_offset_0_alias:
	.zero		0
	.zero		64


//--------------------- .nv.constant0._Z7dkernelv --------------------------
	.section	.nv.constant0._Z7dkernelv,"a",@progbits
	.sectionflags	@""
	.align	4
.nv.constant0._Z7dkernelv:
	.zero		896


//--------------------- SYMBOLS --------------------------

	.type		.nv.reservedSmem.offset0,@object
	.size		.nv.reservedSmem.offset0,0x4
	.type		vprintf,@function
